//
// Generated by NVIDIA NVVM Compiler
//
// Compiler Build ID: CL-36424714
// Cuda compilation tools, release 13.0, V13.0.88
// Based on NVVM 20.0.0
//

.version 9.0
.target sm_100
.address_size 64

	// .globl	_Z16F_l1_loss_kernelPfS_S_
.global .align 4 .b8 pred[256];
.global .align 4 .b8 target[256];
.global .align 4 .b8 diff[256];
.global .align 4 .b8 abs_diff[256];
.global .align 4 .b8 row_sum[32];
.global .align 4 .b8 result[4];

.visible .entry _Z16F_l1_loss_kernelPfS_S_(
	.param .u64 .ptr .align 1 _Z16F_l1_loss_kernelPfS_S__param_0,
	.param .u64 .ptr .align 1 _Z16F_l1_loss_kernelPfS_S__param_1,
	.param .u64 .ptr .align 1 _Z16F_l1_loss_kernelPfS_S__param_2
)
{
	.reg .pred 	%p<10>;
	.reg .b32 	%r<11>;
	.reg .b32 	%f<23>;
	.reg .b64 	%rd<34>;

	ld.param.u64 	%rd1, [_Z16F_l1_loss_kernelPfS_S__param_0];
	ld.param.u64 	%rd2, [_Z16F_l1_loss_kernelPfS_S__param_1];
	ld.param.u64 	%rd3, [_Z16F_l1_loss_kernelPfS_S__param_2];
	mov.u32 	%r3, %tid.y;
	mov.u32 	%r4, %ctaid.y;
	mov.u32 	%r5, %ntid.y;
	mad.lo.s32 	%r1, %r4, %r5, %r3;
	mov.u32 	%r6, %tid.x;
	mov.u32 	%r7, %ctaid.x;
	mov.u32 	%r8, %ntid.x;
	mad.lo.s32 	%r2, %r7, %r8, %r6;
	setp.gt.u32 	%p1, %r1, 7;
	setp.gt.s32 	%p2, %r2, 7;
	or.pred  	%p3, %p1, %p2;
	@%p3 bra 	$L__BB0_2;
	cvta.to.global.u64 	%rd4, %rd1;
	cvta.to.global.u64 	%rd5, %rd2;
	shl.b32 	%r9, %r1, 3;
	add.s32 	%r10, %r9, %r2;
	mul.wide.s32 	%rd6, %r10, 4;
	add.s64 	%rd7, %rd4, %rd6;
	ld.global.f32 	%f1, [%rd7];
	mul.wide.u32 	%rd8, %r1, 32;
	mov.u64 	%rd9, pred;
	add.s64 	%rd10, %rd9, %rd8;
	mul.wide.s32 	%rd11, %r2, 4;
	add.s64 	%rd12, %rd10, %rd11;
	st.global.f32 	[%rd12], %f1;
	add.s64 	%rd13, %rd5, %rd6;
	ld.global.f32 	%f2, [%rd13];
	mov.u64 	%rd14, target;
	add.s64 	%rd15, %rd14, %rd8;
	add.s64 	%rd16, %rd15, %rd11;
	st.global.f32 	[%rd16], %f2;
	sub.f32 	%f3, %f1, %f2;
	mov.u64 	%rd17, diff;
	add.s64 	%rd18, %rd17, %rd8;
	add.s64 	%rd19, %rd18, %rd11;
	st.global.f32 	[%rd19], %f3;
	abs.f32 	%f4, %f3;
	mov.u64 	%rd20, abs_diff;
	add.s64 	%rd21, %rd20, %rd8;
	add.s64 	%rd22, %rd21, %rd11;
	st.global.f32 	[%rd22], %f4;
$L__BB0_2:
	setp.gt.u32 	%p4, %r1, 7;
	setp.ne.s32 	%p5, %r2, 0;
	or.pred  	%p6, %p5, %p4;
	@%p6 bra 	$L__BB0_4;
	mul.wide.u32 	%rd23, %r1, 32;
	mov.u64 	%rd24, abs_diff;
	add.s64 	%rd25, %rd24, %rd23;
	ld.global.f32 	%f5, [%rd25];
	add.f32 	%f6, %f5, 0f00000000;
	ld.global.f32 	%f7, [%rd25+4];
	add.f32 	%f8, %f6, %f7;
	ld.global.f32 	%f9, [%rd25+8];
	add.f32 	%f10, %f8, %f9;
	ld.global.f32 	%f11, [%rd25+12];
	add.f32 	%f12, %f10, %f11;
	ld.global.f32 	%f13, [%rd25+16];
	add.f32 	%f14, %f12, %f13;
	ld.global.f32 	%f15, [%rd25+20];
	add.f32 	%f16, %f14, %f15;
	ld.global.f32 	%f17, [%rd25+24];
	add.f32 	%f18, %f16, %f17;
	ld.global.f32 	%f19, [%rd25+28];
	add.f32 	%f20, %f18, %f19;
	mul.wide.u32 	%rd26, %r1, 4;
	mov.u64 	%rd27, row_sum;
	add.s64 	%rd28, %rd27, %rd26;
	st.global.f32 	[%rd28], %f20;
$L__BB0_4:
	setp.ne.s32 	%p7, %r1, 0;
	setp.gt.s32 	%p8, %r2, 0;
	or.pred  	%p9, %p7, %p8;
	@%p9 bra 	$L__BB0_6;
	mul.wide.s32 	%rd29, %r2, 4;
	mov.u64 	%rd30, result;
	add.s64 	%rd31, %rd30, %rd29;
	ld.global.f32 	%f21, [%rd31];
	mul.f32 	%f22, %f21, 0f3C800000;
	st.global.f32 	[%rd31], %f22;
	cvta.to.global.u64 	%rd32, %rd3;
	add.s64 	%rd33, %rd32, %rd29;
	st.global.f32 	[%rd33], %f22;
$L__BB0_6:
	ret;

}


// ===== COMPILED SASS (sm_100) =====

	.target	sm_100

	.elftype	@"ET_EXEC"


//--------------------- .note.nv.tkinfo           --------------------------
	.section	.note.nv.tkinfo,"",@"SHT_NOTE"
	.sectionflags	@"SHF_NOTE_NV_TKINFO"
	.tkinfo
        /*0018*/ 	.word	0x00000002
        /*0030*/ 	.string	""
        /*0030*/ 	.string	"ptxas"
        /*0030*/ 	.string	"Cuda compilation tools, release 13.0, V13.0.88"
        /*0030*/ 	.string	"Build cuda_13.0.r13.0/compiler.36424714_0"
        /*0030*/ 	.string	"-arch sm_100 -m 64 "



//--------------------- .note.nv.cuinfo           --------------------------
	.section	.note.nv.cuinfo,"",@"SHT_NOTE"
	.sectionflags	@"SHF_NOTE_NV_CUINFO"
        /*0018*/ 	.short	0x0002
        /*001a*/ 	.short	0x0064
        /*001c*/ 	.short	0x0082
	.zero		2


//--------------------- .nv.info                  --------------------------
	.section	.nv.info,"",@"SHT_CUDA_INFO"
	.align	4


	//----- nvinfo : EIATTR_REGCOUNT
	.align		4
        /*0000*/ 	.byte	0x04, 0x2f
        /*0002*/ 	.short	(.L_7 - .L_6)
	.align		4
.L_6:
        /*0004*/ 	.word	index@(_Z16F_l1_loss_kernelPfS_S_)
        /*0008*/ 	.word	0x00000018


	//----- nvinfo : EIATTR_FRAME_SIZE
	.align		4
.L_7:
        /*000c*/ 	.byte	0x04, 0x11
        /*000e*/ 	.short	(.L_9 - .L_8)
	.align		4
.L_8:
        /*0010*/ 	.word	index@(_Z16F_l1_loss_kernelPfS_S_)
        /*0014*/ 	.word	0x00000000


	//----- nvinfo : EIATTR_MIN_STACK_SIZE
	.align		4
.L_9:
        /*0018*/ 	.byte	0x04, 0x12
        /*001a*/ 	.short	(.L_11 - .L_10)
	.align		4
.L_10:
        /*001c*/ 	.word	index@(_Z16F_l1_loss_kernelPfS_S_)
        /*0020*/ 	.word	0x00000000
.L_11:


//--------------------- .nv.compat                --------------------------
	.section	.nv.compat,"",@"SHT_CUDA_COMPAT_INFO"
	.align	4
        /*0000*/ 	.byte	0x02, 0x09, 0x00, 0x00, 0x02, 0x02, 0x01, 0x00, 0x02, 0x05, 0x05, 0x00, 0x03, 0x07, 0x01, 0x01
        /*0010*/ 	.byte	0x02, 0x03, 0x00, 0x00, 0x02, 0x06, 0x01, 0x00, 0x04, 0x0b, 0x08, 0x00, 0x09, 0x00, 0x00, 0x00
        /*0020*/ 	.byte	0x00, 0x00, 0x00, 0x00


//--------------------- .nv.info._Z16F_l1_loss_kernelPfS_S_ --------------------------
	.section	.nv.info._Z16F_l1_loss_kernelPfS_S_,"",@"SHT_CUDA_INFO"
	.sectionflags	@""
	.align	4


	//----- nvinfo : EIATTR_CUDA_API_VERSION
	.align		4
        /*0000*/ 	.byte	0x04, 0x37
        /*0002*/ 	.short	(.L_13 - .L_12)
.L_12:
        /*0004*/ 	.word	0x00000082


	//----- nvinfo : EIATTR_KPARAM_INFO
	.align		4
.L_13:
        /*0008*/ 	.byte	0x04, 0x17
        /*000a*/ 	.short	(.L_15 - .L_14)
.L_14:
        /*000c*/ 	.word	0x00000000
        /*0010*/ 	.short	0x0002
        /*0012*/ 	.short	0x0010
        /*0014*/ 	.byte	0x00, 0xf5, 0x21, 0x00


	//----- nvinfo : EIATTR_KPARAM_INFO
	.align		4
.L_15:
        /*0018*/ 	.byte	0x04, 0x17
        /*001a*/ 	.short	(.L_17 - .L_16)
.L_16:
        /*001c*/ 	.word	0x00000000
        /*0020*/ 	.short	0x0001
        /*0022*/ 	.short	0x0008
        /*0024*/ 	.byte	0x00, 0xf5, 0x21, 0x00


	//----- nvinfo : EIATTR_KPARAM_INFO
	.align		4
.L_17:
        /*0028*/ 	.byte	0x04, 0x17
        /*002a*/ 	.short	(.L_19 - .L_18)
.L_18:
        /*002c*/ 	.word	0x00000000
        /*0030*/ 	.short	0x0000
        /*0032*/ 	.short	0x0000
        /*0034*/ 	.byte	0x00, 0xf5, 0x21, 0x00


	//----- nvinfo : EIATTR_SPARSE_MMA_MASK
	.align		4
.L_19:
        /*0038*/ 	.byte	0x03, 0x50
        /*003a*/ 	.short	0x0000


	//----- nvinfo : EIATTR_MAXREG_COUNT
	.align		4
        /*003c*/ 	.byte	0x03, 0x1b
        /*003e*/ 	.short	0x00ff


	//----- nvinfo : EIATTR_MERCURY_ISA_VERSION
	.align		4
        /*0040*/ 	.byte	0x03, 0x5f
        /*0042*/ 	.short	0x0101


	//----- nvinfo : EIATTR_VRC_CTA_INIT_COUNT
	.align		4
        /*0044*/ 	.byte	0x02, 0x4a
	.zero		1
	.zero		1


	//----- nvinfo : EIATTR_EXIT_INSTR_OFFSETS
	.align		4
        /*0048*/ 	.byte	0x04, 0x1c
        /*004a*/ 	.short	(.L_21 - .L_20)


	//   ....[0]....
.L_20:
        /*004c*/ 	.word	0x00000440


	//   ....[1]....
        /*0050*/ 	.word	0x000004d0


	//----- nvinfo : EIATTR_CRS_STACK_SIZE
	.align		4
.L_21:
        /*0054*/ 	.byte	0x04, 0x1e
        /*0056*/ 	.short	(.L_23 - .L_22)
.L_22:
        /*0058*/ 	.word	0x00000000


	//----- nvinfo : EIATTR_CBANK_PARAM_SIZE
	.align		4
.L_23:
        /*005c*/ 	.byte	0x03, 0x19
        /*005e*/ 	.short	0x0018


	//----- nvinfo : EIATTR_PARAM_CBANK
	.align		4
        /*0060*/ 	.byte	0x04, 0x0a
        /*0062*/ 	.short	(.L_25 - .L_24)
	.align		4
.L_24:
        /*0064*/ 	.word	index@(.nv.constant0._Z16F_l1_loss_kernelPfS_S_)
        /*0068*/ 	.short	0x0380
        /*006a*/ 	.short	0x0018


	//----- nvinfo : EIATTR_SW_WAR
	.align		4
.L_25:
        /*006c*/ 	.byte	0x04, 0x36
        /*006e*/ 	.short	(.L_27 - .L_26)
.L_26:
        /*0070*/ 	.word	0x00000008
.L_27:


//--------------------- .nv.callgraph             --------------------------
	.section	.nv.callgraph,"",@"SHT_CUDA_CALLGRAPH"
	.align	4
	.sectionentsize	8
	.align		4
        /*0000*/ 	.word	0x00000000
	.align		4
        /*0004*/ 	.word	0xffffffff
	.align		4
        /*0008*/ 	.word	0x00000000
	.align		4
        /*000c*/ 	.word	0xfffffffe
	.align		4
        /*0010*/ 	.word	0x00000000
	.align		4
        /*0014*/ 	.word	0xfffffffd
	.align		4
        /*0018*/ 	.word	0x00000000
	.align		4
        /*001c*/ 	.word	0xfffffffc


//--------------------- .nv.constant4             --------------------------
	.section	.nv.constant4,"a",@progbits
	.align	8
	.align		8
.nv.constant4:
        /*0000*/ 	.dword	pred
	.align		8
        /*0008*/ 	.dword	target
	.align		8
        /*0010*/ 	.dword	diff
	.align		8
        /*0018*/ 	.dword	abs_diff
	.align		8
        /*0020*/ 	.dword	row_sum
	.align		8
        /*0028*/ 	.dword	result


//--------------------- .text._Z16F_l1_loss_kernelPfS_S_ --------------------------
	.section	.text._Z16F_l1_loss_kernelPfS_S_,"ax",@progbits
	.align	128
        .global         _Z16F_l1_loss_kernelPfS_S_
        .type           _Z16F_l1_loss_kernelPfS_S_,@function
        .size           _Z16F_l1_loss_kernelPfS_S_,(.L_x_5 - _Z16F_l1_loss_kernelPfS_S_)
        .other          _Z16F_l1_loss_kernelPfS_S_,@"STO_CUDA_ENTRY STV_DEFAULT"
_Z16F_l1_loss_kernelPfS_S_:
.text._Z16F_l1_loss_kernelPfS_S_:
[----:B------:R-:W-:Y:S01]  /*0000*/  LDC R1, c[0x0][0x37c] ;  /* 0x0000df00ff017b82 */ /* 0x000fe20000000800 */
[----:B------:R-:W0:Y:S07]  /*0010*/  S2R R3, SR_TID.Y ;  /* 0x0000000000037919 */ /* 0x000e2e0000002200 */
[----:B------:R-:W0:Y:S01]  /*0020*/  S2UR UR4, SR_CTAID.Y ;  /* 0x00000000000479c3 */ /* 0x000e220000002600 */
[----:B------:R-:W-:Y:S01]  /*0030*/  BSSY.RECONVERGENT B0, `(.L_x_0) ;  /* 0x0000028000007945 */ /* 0x000fe20003800200 */
[----:B------:R-:W1:Y:S06]  /*0040*/  S2R R2, SR_TID.X ;  /* 0x0000000000027919 */ /* 0x000e6c0000002100 */
[----:B------:R-:W0:Y:S08]  /*0050*/  LDC R0, c[0x0][0x364] ;  /* 0x0000d900ff007b82 */ /* 0x000e300000000800 */
[----:B------:R-:W1:Y:S08]  /*0060*/  S2UR UR5, SR_CTAID.X ;  /* 0x00000000000579c3 */ /* 0x000e700000002500 */
[----:B------:R-:W1:Y:S01]  /*0070*/  LDC R5, c[0x0][0x360] ;  /* 0x0000d800ff057b82 */ /* 0x000e620000000800 */
[----:B0-----:R-:W-:-:S05]  /*0080*/  IMAD R3, R0, UR4, R3 ;  /* 0x0000000400037c24 */ /* 0x001fca000f8e0203 */
[----:B------:R-:W-:Y:S01]  /*0090*/  ISETP.GT.U32.AND P0, PT, R3, 0x7, PT ;  /* 0x000000070300780c */ /* 0x000fe20003f04070 */
[----:B-1----:R-:W-:Y:S01]  /*00a0*/  IMAD R0, R5, UR5, R2 ;  /* 0x0000000505007c24 */ /* 0x002fe2000f8e0202 */
[----:B------:R-:W0:Y:S04]  /*00b0*/  LDCU.64 UR4, c[0x0][0x358] ;  /* 0x00006b00ff0477ac */ /* 0x000e280008000a00 */
[C---:B------:R-:W-:Y:S02]  /*00c0*/  ISETP.GT.AND P2, PT, R0.reuse, 0x7, PT ;  /* 0x000000070000780c */ /* 0x040fe40003f44270 */
[----:B------:R-:W-:Y:S02]  /*00d0*/  ISETP.GT.AND P1, PT, R0, RZ, PT ;  /* 0x000000ff0000720c */ /* 0x000fe40003f24270 */
[----:B------:R-:W-:-:S02]  /*00e0*/  ISETP.GT.U32.OR P2, PT, R3, 0x7, P2 ;  /* 0x000000070300780c */ /* 0x000fc40001744470 */
[----:B------:R-:W-:Y:S02]  /*00f0*/  ISETP.NE.OR P0, PT, R0, RZ, P0 ;  /* 0x000000ff0000720c */ /* 0x000fe40000705670 */
[----:B------:R-:W-:-:S09]  /*0100*/  ISETP.NE.OR P1, PT, R3, RZ, P1 ;  /* 0x000000ff0300720c */ /* 0x000fd20000f25670 */
[----:B0-----:R-:W-:Y:S05]  /*0110*/  @P2 BRA `(.L_x_1) ;  /* 0x0000000000642947 */ /* 0x001fea0003800000 */
[----:B------:R-:W0:Y:S01]  /*0120*/  LDC.64 R4, c[0x0][0x380] ;  /* 0x0000e000ff047b82 */ /* 0x000e220000000a00 */
[----:B------:R-:W-:-:S07]  /*0130*/  LEA R11, R3, R0, 0x3 ;  /* 0x00000000030b7211 */ /* 0x000fce00078e18ff */
[----:B------:R-:W1:Y:S08]  /*0140*/  LDC.64 R6, c[0x4][RZ] ;  /* 0x01000000ff067b82 */ /* 0x000e700000000a00 */
[----:B------:R-:W2:Y:S01]  /*0150*/  LDC.64 R8, c[0x0][0x388] ;  /* 0x0000e200ff087b82 */ /* 0x000ea20000000a00 */
[----:B0-----:R-:W-:-:S07]  /*0160*/  IMAD.WIDE R4, R11, 0x4, R4 ;  /* 0x000000040b047825 */ /* 0x001fce00078e0204 */
[----:B------:R-:W0:Y:S01]  /*0170*/  LDC.64 R12, c[0x4][0x10] ;  /* 0x01000400ff0c7b82 */ /* 0x000e220000000a00 */
[----:B------:R-:W3:Y:S01]  /*0180*/  LDG.E R17, desc[UR4][R4.64] ;  /* 0x0000000404117981 */ /* 0x000ee2000c1e1900 */
[----:B-1----:R-:W-:-:S06]  /*0190*/  IMAD.WIDE.U32 R6, R3, 0x20, R6 ;  /* 0x0000002003067825 */ /* 0x002fcc00078e0006 */
[----:B------:R-:W1:Y:S01]  /*01a0*/  LDC.64 R14, c[0x4][0x18] ;  /* 0x01000600ff0e7b82 */ /* 0x000e620000000a00 */
[----:B------:R-:W-:-:S04]  /*01b0*/  IMAD.WIDE R6, R0, 0x4, R6 ;  /* 0x0000000400067825 */ /* 0x000fc800078e0206 */
[----:B--2---:R-:W-:-:S03]  /*01c0*/  IMAD.WIDE R8, R11, 0x4, R8 ;  /* 0x000000040b087825 */ /* 0x004fc600078e0208 */
[----:B------:R-:W2:Y:S01]  /*01d0*/  LDC.64 R10, c[0x4][0x8] ;  /* 0x01000200ff0a7b82 */ /* 0x000ea20000000a00 */
[----:B---3--:R3:W-:Y:S04]  /*01e0*/  STG.E desc[UR4][R6.64], R17 ;  /* 0x0000001106007986 */ /* 0x0087e8000c101904 */
[----:B------:R-:W4:Y:S01]  /*01f0*/  LDG.E R8, desc[UR4][R8.64] ;  /* 0x0000000408087981 */ /* 0x000f22000c1e1900 */
[----:B--2---:R-:W-:-:S04]  /*0200*/  IMAD.WIDE.U32 R4, R3, 0x20, R10 ;  /* 0x0000002003047825 */ /* 0x004fc800078e000a */
[----:B0-----:R-:W-:-:S04]  /*0210*/  IMAD.WIDE.U32 R10, R3, 0x20, R12 ;  /* 0x00000020030a7825 */ /* 0x001fc800078e000c */
[----:B-1----:R-:W-:-:S04]  /*0220*/  IMAD.WIDE.U32 R12, R3, 0x20, R14 ;  /* 0x00000020030c7825 */ /* 0x002fc800078e000e */
[----:B------:R-:W-:-:S04]  /*0230*/  IMAD.WIDE R4, R0, 0x4, R4 ;  /* 0x0000000400047825 */ /* 0x000fc800078e0204 */
[----:B------:R-:W-:-:S04]  /*0240*/  IMAD.WIDE R10, R0, 0x4, R10 ;  /* 0x00000004000a7825 */ /* 0x000fc800078e020a */
[----:B------:R-:W-:-:S04]  /*0250*/  IMAD.WIDE R12, R0, 0x4, R12 ;  /* 0x00000004000c7825 */ /* 0x000fc800078e020c */
[----:B----4-:R-:W-:Y:S01]  /*0260*/  FADD R15, R17, -R8 ;  /* 0x80000008110f7221 */ /* 0x010fe20000000000 */
[----:B------:R0:W-:Y:S03]  /*0270*/  STG.E desc[UR4][R4.64], R8 ;  /* 0x0000000804007986 */ /* 0x0001e6000c101904 */
[----:B---3--:R-:W-:Y:S01]  /*0280*/  FADD R7, |R15|, -RZ ;  /* 0x800000ff0f077221 */ /* 0x008fe20000000200 */
[----:B------:R0:W-:Y:S04]  /*0290*/  STG.E desc[UR4][R10.64], R15 ;  /* 0x0000000f0a007986 */ /* 0x0001e8000c101904 */
[----:B------:R0:W-:Y:S02]  /*02a0*/  STG.E desc[UR4][R12.64], R7 ;  /* 0x000000070c007986 */ /* 0x0001e4000c101904 */
.L_x_1:
[----:B------:R-:W-:Y:S05]  /*02b0*/  BSYNC.RECONVERGENT B0 ;  /* 0x0000000000007941 */ /* 0x000fea0003800200 */
.L_x_0:
[----:B------:R-:W-:Y:S04]  /*02c0*/  BSSY.RECONVERGENT B0, `(.L_x_2) ;  /* 0x0000017000007945 */ /* 0x000fe80003800200 */
[----:B------:R-:W-:Y:S05]  /*02d0*/  @P0 BRA `(.L_x_3) ;  /* 0x0000000000540947 */ /* 0x000fea0003800000 */
[----:B0-----:R-:W0:Y:S02]  /*02e0*/  LDC.64 R4, c[0x4][0x18] ;  /* 0x01000600ff047b82 */ /* 0x001e240000000a00 */
[----:B0-----:R-:W-:-:S06]  /*02f0*/  IMAD.WIDE.U32 R6, R3, 0x20, R4 ;  /* 0x0000002003067825 */ /* 0x001fcc00078e0004 */
[----:B------:R-:W0:Y:S01]  /*0300*/  LDC.64 R4, c[0x4][0x20] ;  /* 0x01000800ff047b82 */ /* 0x000e220000000a00 */
[----:B------:R-:W2:Y:S04]  /*0310*/  LDG.E R2, desc[UR4][R6.64] ;  /* 0x0000000406027981 */ /* 0x000ea8000c1e1900 */
[----:B------:R-:W3:Y:S04]  /*0320*/  LDG.E R9, desc[UR4][R6.64+0x4] ;  /* 0x0000040406097981 */ /* 0x000ee8000c1e1900 */
[----:B------:R-:W4:Y:S04]  /*0330*/  LDG.E R11, desc[UR4][R6.64+0x8] ;  /* 0x00000804060b7981 */ /* 0x000f28000c1e1900 */
[----:B------:R-:W5:Y:S04]  /*0340*/  LDG.E R13, desc[UR4][R6.64+0xc] ;  /* 0x00000c04060d7981 */ /* 0x000f68000c1e1900 */
[----:B------:R-:W5:Y:S04]  /*0350*/  LDG.E R15, desc[UR4][R6.64+0x10] ;  /* 0x00001004060f7981 */ /* 0x000f68000c1e1900 */
[----:B------:R-:W5:Y:S04]  /*0360*/  LDG.E R17, desc[UR4][R6.64+0x14] ;  /* 0x0000140406117981 */ /* 0x000f68000c1e1900 */
[----:B------:R-:W5:Y:S04]  /*0370*/  LDG.E R19, desc[UR4][R6.64+0x18] ;  /* 0x0000180406137981 */ /* 0x000f68000c1e1900 */
[----:B------:R-:W5:Y:S01]  /*0380*/  LDG.E R21, desc[UR4][R6.64+0x1c] ;  /* 0x00001c0406157981 */ /* 0x000f62000c1e1900 */
[----:B0-----:R-:W-:-:S04]  /*0390*/  IMAD.WIDE.U32 R4, R3, 0x4, R4 ;  /* 0x0000000403047825 */ /* 0x001fc800078e0004 */
[----:B--2---:R-:W-:-:S04]  /*03a0*/  FADD R2, RZ, R2 ;  /* 0x00000002ff027221 */ /* 0x004fc80000000000 */
[----:B---3--:R-:W-:-:S04]  /*03b0*/  FADD R2, R2, R9 ;  /* 0x0000000902027221 */ /* 0x008fc80000000000 */
[----:B----4-:R-:W-:-:S04]  /*03c0*/  FADD R2, R2, R11 ;  /* 0x0000000b02027221 */ /* 0x010fc80000000000 */
[----:B-----5:R-:W-:-:S04]  /*03d0*/  FADD R2, R2, R13 ;  /* 0x0000000d02027221 */ /* 0x020fc80000000000 */
[----:B------:R-:W-:-:S04]  /*03e0*/  FADD R2, R2, R15 ;  /* 0x0000000f02027221 */ /* 0x000fc80000000000 */
[----:B------:R-:W-:-:S04]  /*03f0*/  FADD R2, R2, R17 ;  /* 0x0000001102027221 */ /* 0x000fc80000000000 */
[----:B------:R-:W-:-:S04]  /*0400*/  FADD R2, R2, R19 ;  /* 0x0000001302027221 */ /* 0x000fc80000000000 */
[----:B------:R-:W-:-:S05]  /*0410*/  FADD R21, R2, R21 ;  /* 0x0000001502157221 */ /* 0x000fca0000000000 */
[----:B------:R1:W-:Y:S02]  /*0420*/  STG.E desc[UR4][R4.64], R21 ;  /* 0x0000001504007986 */ /* 0x0003e4000c101904 */
.L_x_3:
[----:B------:R-:W-:Y:S05]  /*0430*/  BSYNC.RECONVERGENT B0 ;  /* 0x0000000000007941 */ /* 0x000fea0003800200 */
.L_x_2:
[----:B------:R-:W-:Y:S05]  /*0440*/  @P1 EXIT ;  /* 0x000000000000194d */ /* 0x000fea0003800000 */
[----:B------:R-:W2:Y:S08]  /*0450*/  LDC.64 R2, c[0x4][0x28] ;  /* 0x01000a00ff027b82 */ /* 0x000eb00000000a00 */
[----:B01----:R-:W0:Y:S01]  /*0460*/  LDC.64 R4, c[0x0][0x390] ;  /* 0x0000e400ff047b82 */ /* 0x003e220000000a00 */
[----:B--2---:R-:W-:-:S05]  /*0470*/  IMAD.WIDE R2, R0, 0x4, R2 ;  /* 0x0000000400027825 */ /* 0x004fca00078e0202 */
[----:B------:R-:W2:Y:S01]  /*0480*/  LDG.E R6, desc[UR4][R2.64] ;  /* 0x0000000402067981 */ /* 0x000ea2000c1e1900 */
[----:B0-----:R-:W-:-:S04]  /*0490*/  IMAD.WIDE R4, R0, 0x4, R4 ;  /* 0x0000000400047825 */ /* 0x001fc800078e0204 */
[----:B--2---:R-:W-:-:S05]  /*04a0*/  FMUL R7, R6, 0.015625 ;  /* 0x3c80000006077820 */ /* 0x004fca0000400000 */
[----:B------:R-:W-:Y:S04]  /*04b0*/  STG.E desc[UR4][R2.64], R7 ;  /* 0x0000000702007986 */ /* 0x000fe8000c101904 */
[----:B------:R-:W-:Y:S01]  /*04c0*/  STG.E desc[UR4][R4.64], R7 ;  /* 0x0000000704007986 */ /* 0x000fe2000c101904 */
[----:B------:R-:W-:Y:S05]  /*04d0*/  EXIT ;  /* 0x000000000000794d */ /* 0x000fea0003800000 */
.L_x_4:
[----:B------:R-:W-:-:S00]  /*04e0*/  BRA `(.L_x_4) ;  /* 0xfffffffc00fc7947 */ /* 0x000fc0000383ffff */
[----:B------:R-:W-:-:S00]  /*04f0*/  NOP ;  /* 0x0000000000007918 */ /* 0x000fc00000000000 */
        /* <DEDUP_REMOVED lines=8> */
.L_x_5:


//--------------------- .nv.shared.reserved.0     --------------------------
	.section	.nv.shared.reserved.0,"aw",@nobits
	.weak		__nv_reservedSMEM_offset_0_alias
	.size		__nv_reservedSMEM_offset_0_alias, 0, 64
	.other		__nv_reservedSMEM_offset_0_alias,@"STO_CUDA_RESERVED_SHARED STV_DEFAULT"
__nv_reservedSMEM_offset_0_alias:
	.zero		0
	.zero		64


//--------------------- .nv.global                --------------------------
	.section	.nv.global,"aw",@nobits
	.align	4
.nv.global:
	.type		result,@object
	.size		result,(row_sum - result)
result:
	.zero		4
	.type		row_sum,@object
	.size		row_sum,(pred - row_sum)
row_sum:
	.zero		32
	.type		pred,@object
	.size		pred,(diff - pred)
pred:
	.zero		256
	.type		diff,@object
	.size		diff,(target - diff)
diff:
	.zero		256
	.type		target,@object
	.size		target,(abs_diff - target)
target:
	.zero		256
	.type		abs_diff,@object
	.size		abs_diff,(.L_3 - abs_diff)
abs_diff:
	.zero		256
.L_3:


//--------------------- .nv.constant0._Z16F_l1_loss_kernelPfS_S_ --------------------------
	.section	.nv.constant0._Z16F_l1_loss_kernelPfS_S_,"a",@progbits
	.sectionflags	@""
	.align	4
.nv.constant0._Z16F_l1_loss_kernelPfS_S_:
	.zero		920


//--------------------- SYMBOLS --------------------------

	.type		.nv.reservedSmem.offset0,@object
	.size		.nv.reservedSmem.offset0,0x4
